	.headerflags	@"EF_CUDA_TEXMODE_UNIFIED EF_CUDA_64BIT_ADDRESS EF_CUDA_ACCELERATORS EF_CUDA_SM90 EF_CUDA_VIRTUAL_SM(EF_CUDA_SM90)"
	.elftype	@"ET_EXEC"


//--------------------- .nv.info                  --------------------------
	.section	.nv.info,"",@"SHT_CUDA_INFO"
	.align	4


	//----- nvinfo : EIATTR_REGCOUNT
	.align		4
        /*0000*/ 	.byte	0x04, 0x2f
        /*0002*/ 	.short	(.L_1 - .L_0)
	.align		4
.L_0:
        /*0004*/ 	.word	index@(triton_poi_fused_clone_26)
        /*0008*/ 	.word	0x0000000e


	//----- nvinfo : EIATTR_MIN_STACK_SIZE
	.align		4
.L_1:
        /*000c*/ 	.byte	0x04, 0x12
        /*000e*/ 	.short	(.L_3 - .L_2)
	.align		4
.L_2:
        /*0010*/ 	.word	index@(triton_poi_fused_clone_26)
        /*0014*/ 	.word	0x00000000


	//----- nvinfo : EIATTR_FRAME_SIZE
	.align		4
.L_3:
        /*0018*/ 	.byte	0x04, 0x11
        /*001a*/ 	.short	(.L_5 - .L_4)
	.align		4
.L_4:
        /*001c*/ 	.word	index@(triton_poi_fused_clone_26)
        /*0020*/ 	.word	0x00000000


	//----- nvinfo : EIATTR_MIN_STACK_SIZE
	.align		4
.L_5:
        /*0024*/ 	.byte	0x04, 0x12
        /*0026*/ 	.short	(.L_7 - .L_6)
	.align		4
.L_6:
        /*0028*/ 	.word	index@(triton_poi_fused_clone_26)
        /*002c*/ 	.word	0x00000000
.L_7:


//--------------------- .nv.info.triton_poi_fused_clone_26 --------------------------
	.section	.nv.info.triton_poi_fused_clone_26,"",@"SHT_CUDA_INFO"
	.sectionflags	@""
	.align	4


	//----- nvinfo : EIATTR_CUDA_API_VERSION
	.align		4
        /*0000*/ 	.byte	0x04, 0x37
        /*0002*/ 	.short	(.L_9 - .L_8)
.L_8:
        /*0004*/ 	.word	0x0000007c


	//----- nvinfo : EIATTR_KPARAM_INFO
	.align		4
.L_9:
        /*0008*/ 	.byte	0x04, 0x17
        /*000a*/ 	.short	(.L_11 - .L_10)
.L_10:
        /*000c*/ 	.word	0x00000000
        /*0010*/ 	.short	0x0003
        /*0012*/ 	.short	0x0018
        /*0014*/ 	.byte	0x00, 0xf0, 0x11, 0x00


	//----- nvinfo : EIATTR_KPARAM_INFO
	.align		4
.L_11:
        /*0018*/ 	.byte	0x04, 0x17
        /*001a*/ 	.short	(.L_13 - .L_12)
.L_12:
        /*001c*/ 	.word	0x00000000
        /*0020*/ 	.short	0x0002
        /*0022*/ 	.short	0x0010
        /*0024*/ 	.byte	0x00, 0xf4, 0x21, 0x00


	//----- nvinfo : EIATTR_KPARAM_INFO
	.align		4
.L_13:
        /*0028*/ 	.byte	0x04, 0x17
        /*002a*/ 	.short	(.L_15 - .L_14)
.L_14:
        /*002c*/ 	.word	0x00000000
        /*0030*/ 	.short	0x0001
        /*0032*/ 	.short	0x0008
        /*0034*/ 	.byte	0x00, 0xf4, 0x21, 0x00


	//----- nvinfo : EIATTR_KPARAM_INFO
	.align		4
.L_15:
        /*0038*/ 	.byte	0x04, 0x17
        /*003a*/ 	.short	(.L_17 - .L_16)
.L_16:
        /*003c*/ 	.word	0x00000000
        /*0040*/ 	.short	0x0000
        /*0042*/ 	.short	0x0000
        /*0044*/ 	.byte	0x00, 0xf4, 0x21, 0x00


	//----- nvinfo : EIATTR_SPARSE_MMA_MASK
	.align		4
.L_17:
        /*0048*/ 	.byte	0x03, 0x50
        /*004a*/ 	.short	0x0000


	//----- nvinfo : EIATTR_MAXREG_COUNT
	.align		4
        /*004c*/ 	.byte	0x03, 0x1b
        /*004e*/ 	.short	0x00ff


	//----- nvinfo : EIATTR_EXIT_INSTR_OFFSETS
	.align		4
        /*0050*/ 	.byte	0x04, 0x1c
        /*0052*/ 	.short	(.L_19 - .L_18)


	//   ....[0]....
.L_18:
        /*0054*/ 	.word	0x00000180


	//   ....[1]....
        /*0058*/ 	.word	0x000001a0


	//----- nvinfo : EIATTR_REQNTID
	.align		4
.L_19:
        /*005c*/ 	.byte	0x04, 0x10
        /*005e*/ 	.short	(.L_21 - .L_20)
.L_20:
        /*0060*/ 	.word	0x00000080
        /*0064*/ 	.word	0x00000001
        /*0068*/ 	.word	0x00000001


	//----- nvinfo : EIATTR_CBANK_PARAM_SIZE
	.align		4
.L_21:
        /*006c*/ 	.byte	0x03, 0x19
        /*006e*/ 	.short	0x001c


	//----- nvinfo : EIATTR_PARAM_CBANK
	.align		4
        /*0070*/ 	.byte	0x04, 0x0a
        /*0072*/ 	.short	(.L_23 - .L_22)
	.align		4
.L_22:
        /*0074*/ 	.word	index@(.nv.constant0.triton_poi_fused_clone_26)
        /*0078*/ 	.short	0x0210
        /*007a*/ 	.short	0x001c


	//----- nvinfo : EIATTR_SW_WAR
	.align		4
.L_23:
        /*007c*/ 	.byte	0x04, 0x36
        /*007e*/ 	.short	(.L_25 - .L_24)
.L_24:
        /*0080*/ 	.word	0x00000008
.L_25:


//--------------------- .nv.callgraph             --------------------------
	.section	.nv.callgraph,"",@"SHT_CUDA_CALLGRAPH"
	.align	4
	.sectionentsize	8
	.align		4
        /*0000*/ 	.word	0x00000000
	.align		4
        /*0004*/ 	.word	0xffffffff
	.align		4
        /*0008*/ 	.word	0x00000000
	.align		4
        /*000c*/ 	.word	0xfffffffe
	.align		4
        /*0010*/ 	.word	0x00000000
	.align		4
        /*0014*/ 	.word	0xfffffffd
	.align		4
        /*0018*/ 	.word	0x00000000
	.align		4
        /*001c*/ 	.word	0xfffffffc


//--------------------- .text.triton_poi_fused_clone_26 --------------------------
	.section	.text.triton_poi_fused_clone_26,"ax",@progbits
	.align	128
        .global         triton_poi_fused_clone_26
        .type           triton_poi_fused_clone_26,@function
        .size           triton_poi_fused_clone_26,(.L_x_1 - triton_poi_fused_clone_26)
        .other          triton_poi_fused_clone_26,@"STO_CUDA_ENTRY STV_DEFAULT"
triton_poi_fused_clone_26:
.text.triton_poi_fused_clone_26:
[----:B------:R-:W0:Y:S02]  /*0000*/  LDC R1, c[0x0][0x28] ;  /* 0x00000a00ff017b82 */ /* 0x000e240000000800 */
[----:B------:R-:W1:Y:S01]  /*0010*/  S2R R0, SR_TID.X ;  /* 0x0000000000007919 */ /* 0x000e620000002100 */
[----:B------:R-:W2:Y:S01]  /*0020*/  LDC.64 R2, c[0x0][0x210] ;  /* 0x00008400ff027b82 */ /* 0x000ea20000000a00 */
[----:B------:R-:W-:Y:S01]  /*0030*/  ULDC.64 UR4, c[0x0][0x208] ;  /* 0x0000820000047ab9 */ /* 0x000fe20000000a00 */
[----:B------:R-:W3:Y:S06]  /*0040*/  S2R R9, SR_CTAID.X ;  /* 0x0000000000097919 */ /* 0x000eec0000002500 */
[----:B------:R-:W4:Y:S01]  /*0050*/  LDC.64 R4, c[0x0][0x218] ;  /* 0x00008600ff047b82 */ /* 0x000f220000000a00 */
[----:B-1----:R-:W-:-:S05]  /*0060*/  LOP3.LUT R0, R0, 0x7f, RZ, 0xc0, !PT ;  /* 0x0000007f00007812 */ /* 0x002fca00078ec0ff */
[----:B---3--:R-:W-:-:S05]  /*0070*/  IMAD R9, R9, 0x80, R0 ;  /* 0x0000008009097824 */ /* 0x008fca00078e0200 */
[----:B------:R-:W-:Y:S02]  /*0080*/  SHF.R.S32.HI R0, RZ, 0x1f, R9 ;  /* 0x0000001fff007819 */ /* 0x000fe40000011409 */
[----:B------:R-:W-:Y:S02]  /*0090*/  ISETP.GE.AND P0, PT, R9, 0x800, PT ;  /* 0x000008000900780c */ /* 0x000fe40003f06270 */
[----:B------:R-:W-:-:S04]  /*00a0*/  LEA.HI R0, R0, R9, RZ, 0x9 ;  /* 0x0000000900007211 */ /* 0x000fc800078f48ff */
[----:B------:R-:W-:Y:S02]  /*00b0*/  LOP3.LUT R6, R0, 0xfffffe00, RZ, 0xc0, !PT ;  /* 0xfffffe0000067812 */ /* 0x000fe400078ec0ff */
[----:B------:R-:W-:Y:S02]  /*00c0*/  SHF.R.S32.HI R0, RZ, 0x9, R0 ;  /* 0x00000009ff007819 */ /* 0x000fe40000011400 */
[----:B------:R-:W-:-:S05]  /*00d0*/  IADD3 R7, R9, 0x1000, -R6 ;  /* 0x0000100009077810 */ /* 0x000fca0007ffe806 */
[----:B------:R-:W-:Y:S02]  /*00e0*/  IMAD R11, R0, 0x4800, R7 ;  /* 0x00004800000b7824 */ /* 0x000fe400078e0207 */
[----:B------:R-:W-:Y:S02]  /*00f0*/  IMAD.MOV.U32 R0, RZ, RZ, RZ ;  /* 0x000000ffff007224 */ /* 0x000fe400078e00ff */
[----:B--2---:R-:W-:Y:S01]  /*0100*/  IMAD.WIDE R2, R11, 0x4, R2 ;  /* 0x000000040b027825 */ /* 0x004fe200078e0202 */
[----:B------:R-:W-:-:S03]  /*0110*/  HFMA2.MMA R11, -RZ, RZ, 0, 0 ;  /* 0x00000000ff0b7435 */ /* 0x000fc600000001ff */
[----:B----4-:R-:W-:Y:S01]  /*0120*/  IMAD.WIDE.U32 R4, R7, 0x4, R4 ;  /* 0x0000000407047825 */ /* 0x010fe200078e0004 */
[----:B------:R-:W2:Y:S01]  /*0130*/  @!P0 LDG.E R0, desc[UR4][R2.64] ;  /* 0x0000000402008981 */ /* 0x000ea2000c1e1900 */
[----:B------:R-:W1:Y:S05]  /*0140*/  LDC.64 R6, c[0x0][0x220] ;  /* 0x00008800ff067b82 */ /* 0x000e6a0000000a00 */
[----:B------:R-:W2:Y:S01]  /*0150*/  @!P0 LDG.E.EL R11, desc[UR4][R4.64] ;  /* 0x00000004040b8981 */ /* 0x000ea2000c2e1900 */
[----:B-1----:R-:W-:-:S04]  /*0160*/  IMAD.WIDE R6, R9, 0x4, R6 ;  /* 0x0000000409067825 */ /* 0x002fc800078e0206 */
[----:B--2---:R-:W-:Y:S01]  /*0170*/  FADD R11, R11, R0 ;  /* 0x000000000b0b7221 */ /* 0x004fe20000000000 */
[----:B------:R-:W-:Y:S06]  /*0180*/  @P0 EXIT ;  /* 0x000000000000094d */ /* 0x000fec0003800000 */
[----:B------:R-:W-:Y:S01]  /*0190*/  STG.E desc[UR4][R6.64], R11 ;  /* 0x0000000b06007986 */ /* 0x000fe2000c101904 */
[----:B------:R-:W-:Y:S05]  /*01a0*/  EXIT ;  /* 0x000000000000794d */ /* 0x000fea0003800000 */
.L_x_0:
[----:B------:R-:W-:-:S00]  /*01b0*/  BRA `(.L_x_0) ;  /* 0xfffffffc00fc7947 */ /* 0x000fc0000383ffff */
[----:B------:R-:W-:-:S00]  /*01c0*/  NOP ;  /* 0x0000000000007918 */ /* 0x000fc00000000000 */
        /* <DEDUP_REMOVED lines=11> */
.L_x_1:


//--------------------- .nv.constant0.triton_poi_fused_clone_26 --------------------------
	.section	.nv.constant0.triton_poi_fused_clone_26,"a",@progbits
	.sectionflags	@""
	.align	4
.nv.constant0.triton_poi_fused_clone_26:
	.zero		556
